//
// Generated by NVIDIA NVVM Compiler
//
// Compiler Build ID: CL-36424714
// Cuda compilation tools, release 13.0, V13.0.88
// Based on NVVM 20.0.0
//

.version 9.0
.target sm_100
.address_size 64

	// .globl	_Z18computeSingleEntryPfS_S_iii

.visible .entry _Z18computeSingleEntryPfS_S_iii(
	.param .u64 .ptr .align 1 _Z18computeSingleEntryPfS_S_iii_param_0,
	.param .u64 .ptr .align 1 _Z18computeSingleEntryPfS_S_iii_param_1,
	.param .u64 .ptr .align 1 _Z18computeSingleEntryPfS_S_iii_param_2,
	.param .u32 _Z18computeSingleEntryPfS_S_iii_param_3,
	.param .u32 _Z18computeSingleEntryPfS_S_iii_param_4,
	.param .u32 _Z18computeSingleEntryPfS_S_iii_param_5
)
{
	.reg .pred 	%p<33>;
	.reg .b32 	%r<43>;
	.reg .b32 	%f<34>;
	.reg .b64 	%rd<43>;

	ld.param.u64 	%rd15, [_Z18computeSingleEntryPfS_S_iii_param_0];
	ld.param.u64 	%rd16, [_Z18computeSingleEntryPfS_S_iii_param_1];
	ld.param.u64 	%rd17, [_Z18computeSingleEntryPfS_S_iii_param_2];
	ld.param.u32 	%r24, [_Z18computeSingleEntryPfS_S_iii_param_3];
	ld.param.u32 	%r25, [_Z18computeSingleEntryPfS_S_iii_param_4];
	ld.param.u32 	%r26, [_Z18computeSingleEntryPfS_S_iii_param_5];
	cvta.to.global.u64 	%rd1, %rd16;
	cvta.to.global.u64 	%rd2, %rd15;
	mov.u32 	%r27, %tid.y;
	mov.u32 	%r28, %ctaid.y;
	mov.u32 	%r29, %ntid.y;
	mad.lo.s32 	%r1, %r28, %r29, %r27;
	mov.u32 	%r30, %tid.x;
	mov.u32 	%r31, %ctaid.x;
	mov.u32 	%r32, %ntid.x;
	mad.lo.s32 	%r2, %r31, %r32, %r30;
	setp.ge.s32 	%p6, %r1, %r24;
	mov.pred 	%p32, -1;
	mov.b64 	%rd41, 0;
	@%p6 bra 	$L__BB0_3;
	setp.lt.s32 	%p8, %r2, 0;
	setp.ge.s32 	%p9, %r2, %r26;
	or.pred  	%p10, %p8, %p9;
	@%p10 bra 	$L__BB0_3;
	mad.lo.s32 	%r33, %r26, %r1, %r2;
	cvta.to.global.u64 	%rd20, %rd17;
	mul.wide.s32 	%rd21, %r33, 4;
	add.s64 	%rd41, %rd20, %rd21;
	setp.eq.s64 	%p32, %rd17, 0;
$L__BB0_3:
	@%p32 bra 	$L__BB0_21;
	mov.b32 	%r34, 0;
	st.global.u32 	[%rd41], %r34;
	setp.lt.s32 	%p11, %r25, 1;
	@%p11 bra 	$L__BB0_21;
	mul.lo.s32 	%r3, %r25, %r1;
	setp.lt.s32 	%p12, %r2, 0;
	setp.ge.s32 	%p13, %r2, %r26;
	or.pred  	%p3, %p12, %p13;
	and.b32  	%r4, %r25, 3;
	setp.lt.u32 	%p14, %r25, 4;
	mov.b32 	%r39, 0;
	mov.f32 	%f27, 0f00000000;
	@%p14 bra 	$L__BB0_16;
	and.b32  	%r39, %r25, 2147483644;
	neg.s32 	%r38, %r39;
	mul.wide.u32 	%rd22, %r3, 4;
	add.s64 	%rd23, %rd22, %rd2;
	add.s64 	%rd42, %rd23, 8;
	shl.b32 	%r7, %r26, 2;
	mov.f32 	%f27, 0f00000000;
	mul.wide.s32 	%rd9, %r26, 4;
	mov.u32 	%r36, %r2;
	mov.u32 	%r37, %r3;
$L__BB0_7:
	setp.eq.s64 	%p15, %rd16, 0;
	setp.eq.s64 	%p16, %rd15, 0;
	setp.ge.s32 	%p17, %r1, %r24;
	mul.wide.u32 	%rd24, %r37, 4;
	add.s64 	%rd25, %rd2, %rd24;
	selp.b64 	%rd7, 0, %rd25, %p17;
	mul.wide.s32 	%rd26, %r36, 4;
	add.s64 	%rd8, %rd1, %rd26;
	or.pred  	%p18, %p3, %p15;
	or.pred  	%p19, %p17, %p18;
	or.pred  	%p4, %p19, %p16;
	@%p4 bra 	$L__BB0_9;
	ld.global.f32 	%f16, [%rd7];
	selp.b64 	%rd27, 0, %rd8, %p3;
	ld.global.f32 	%f17, [%rd27];
	fma.rn.f32 	%f27, %f16, %f17, %f27;
	st.global.f32 	[%rd41], %f27;
$L__BB0_9:
	add.s64 	%rd10, %rd8, %rd9;
	@%p4 bra 	$L__BB0_11;
	add.s64 	%rd28, %rd42, -4;
	selp.b64 	%rd29, 0, %rd28, %p17;
	ld.global.f32 	%f18, [%rd29];
	selp.b64 	%rd30, 0, %rd10, %p3;
	ld.global.f32 	%f19, [%rd30];
	fma.rn.f32 	%f27, %f18, %f19, %f27;
	st.global.f32 	[%rd41], %f27;
$L__BB0_11:
	add.s64 	%rd11, %rd10, %rd9;
	@%p4 bra 	$L__BB0_13;
	selp.b64 	%rd31, 0, %rd42, %p17;
	ld.global.f32 	%f20, [%rd31];
	selp.b64 	%rd32, 0, %rd11, %p3;
	ld.global.f32 	%f21, [%rd32];
	fma.rn.f32 	%f27, %f20, %f21, %f27;
	st.global.f32 	[%rd41], %f27;
$L__BB0_13:
	add.s64 	%rd12, %rd11, %rd9;
	@%p4 bra 	$L__BB0_15;
	add.s64 	%rd33, %rd42, 4;
	selp.b64 	%rd34, 0, %rd33, %p17;
	ld.global.f32 	%f22, [%rd34];
	selp.b64 	%rd35, 0, %rd12, %p3;
	ld.global.f32 	%f23, [%rd35];
	fma.rn.f32 	%f27, %f22, %f23, %f27;
	st.global.f32 	[%rd41], %f27;
$L__BB0_15:
	add.s32 	%r38, %r38, 4;
	add.s64 	%rd42, %rd42, 16;
	add.s32 	%r37, %r37, 4;
	add.s32 	%r36, %r36, %r7;
	setp.ne.s32 	%p23, %r38, 0;
	@%p23 bra 	$L__BB0_7;
$L__BB0_16:
	setp.eq.s32 	%p24, %r4, 0;
	@%p24 bra 	$L__BB0_21;
	mad.lo.s32 	%r42, %r39, %r26, %r2;
	add.s32 	%r41, %r39, %r3;
	neg.s32 	%r40, %r4;
$L__BB0_18:
	.pragma "nounroll";
	setp.eq.s64 	%p25, %rd16, 0;
	setp.eq.s64 	%p26, %rd15, 0;
	setp.ge.s32 	%p27, %r1, %r24;
	mul.wide.u32 	%rd36, %r41, 4;
	add.s64 	%rd37, %rd2, %rd36;
	selp.b64 	%rd14, 0, %rd37, %p27;
	or.pred  	%p28, %p25, %p26;
	or.pred  	%p29, %p28, %p3;
	or.pred  	%p30, %p29, %p27;
	@%p30 bra 	$L__BB0_20;
	ld.global.f32 	%f24, [%rd14];
	mul.wide.s32 	%rd38, %r42, 4;
	add.s64 	%rd39, %rd1, %rd38;
	selp.b64 	%rd40, 0, %rd39, %p3;
	ld.global.f32 	%f25, [%rd40];
	fma.rn.f32 	%f27, %f24, %f25, %f27;
	st.global.f32 	[%rd41], %f27;
$L__BB0_20:
	add.s32 	%r42, %r42, %r26;
	add.s32 	%r41, %r41, 1;
	add.s32 	%r40, %r40, 1;
	setp.ne.s32 	%p31, %r40, 0;
	@%p31 bra 	$L__BB0_18;
$L__BB0_21:
	ret;

}


// ===== COMPILED SASS (sm_100) =====

	.target	sm_100

	.elftype	@"ET_EXEC"


//--------------------- .note.nv.tkinfo           --------------------------
	.section	.note.nv.tkinfo,"",@"SHT_NOTE"
	.sectionflags	@"SHF_NOTE_NV_TKINFO"
	.tkinfo
        /*0018*/ 	.word	0x00000002
        /*0030*/ 	.string	""
        /*0030*/ 	.string	"ptxas"
        /*0030*/ 	.string	"Cuda compilation tools, release 13.0, V13.0.88"
        /*0030*/ 	.string	"Build cuda_13.0.r13.0/compiler.36424714_0"
        /*0030*/ 	.string	"-arch sm_100 -m 64 "



//--------------------- .note.nv.cuinfo           --------------------------
	.section	.note.nv.cuinfo,"",@"SHT_NOTE"
	.sectionflags	@"SHF_NOTE_NV_CUINFO"
        /*0018*/ 	.short	0x0002
        /*001a*/ 	.short	0x0064
        /*001c*/ 	.short	0x0082
	.zero		2


//--------------------- .nv.info                  --------------------------
	.section	.nv.info,"",@"SHT_CUDA_INFO"
	.align	4


	//----- nvinfo : EIATTR_REGCOUNT
	.align		4
        /*0000*/ 	.byte	0x04, 0x2f
        /*0002*/ 	.short	(.L_1 - .L_0)
	.align		4
.L_0:
        /*0004*/ 	.word	index@(_Z18computeSingleEntryPfS_S_iii)
        /*0008*/ 	.word	0x00000020


	//----- nvinfo : EIATTR_FRAME_SIZE
	.align		4
.L_1:
        /*000c*/ 	.byte	0x04, 0x11
        /*000e*/ 	.short	(.L_3 - .L_2)
	.align		4
.L_2:
        /*0010*/ 	.word	index@(_Z18computeSingleEntryPfS_S_iii)
        /*0014*/ 	.word	0x00000000


	//----- nvinfo : EIATTR_MIN_STACK_SIZE
	.align		4
.L_3:
        /*0018*/ 	.byte	0x04, 0x12
        /*001a*/ 	.short	(.L_5 - .L_4)
	.align		4
.L_4:
        /*001c*/ 	.word	index@(_Z18computeSingleEntryPfS_S_iii)
        /*0020*/ 	.word	0x00000000
.L_5:


//--------------------- .nv.compat                --------------------------
	.section	.nv.compat,"",@"SHT_CUDA_COMPAT_INFO"
	.align	4
        /*0000*/ 	.byte	0x02, 0x09, 0x00, 0x00, 0x02, 0x02, 0x01, 0x00, 0x02, 0x05, 0x05, 0x00, 0x03, 0x07, 0x01, 0x01
        /*0010*/ 	.byte	0x02, 0x03, 0x00, 0x00, 0x02, 0x06, 0x01, 0x00, 0x04, 0x0b, 0x08, 0x00, 0x09, 0x00, 0x00, 0x00
        /*0020*/ 	.byte	0x00, 0x00, 0x00, 0x00


//--------------------- .nv.info._Z18computeSingleEntryPfS_S_iii --------------------------
	.section	.nv.info._Z18computeSingleEntryPfS_S_iii,"",@"SHT_CUDA_INFO"
	.sectionflags	@""
	.align	4


	//----- nvinfo : EIATTR_CUDA_API_VERSION
	.align		4
        /*0000*/ 	.byte	0x04, 0x37
        /*0002*/ 	.short	(.L_7 - .L_6)
.L_6:
        /*0004*/ 	.word	0x00000082


	//----- nvinfo : EIATTR_KPARAM_INFO
	.align		4
.L_7:
        /*0008*/ 	.byte	0x04, 0x17
        /*000a*/ 	.short	(.L_9 - .L_8)
.L_8:
        /*000c*/ 	.word	0x00000000
        /*0010*/ 	.short	0x0005
        /*0012*/ 	.short	0x0020
        /*0014*/ 	.byte	0x00, 0xf0, 0x11, 0x00


	//----- nvinfo : EIATTR_KPARAM_INFO
	.align		4
.L_9:
        /*0018*/ 	.byte	0x04, 0x17
        /*001a*/ 	.short	(.L_11 - .L_10)
.L_10:
        /*001c*/ 	.word	0x00000000
        /*0020*/ 	.short	0x0004
        /*0022*/ 	.short	0x001c
        /*0024*/ 	.byte	0x00, 0xf0, 0x11, 0x00


	//----- nvinfo : EIATTR_KPARAM_INFO
	.align		4
.L_11:
        /*0028*/ 	.byte	0x04, 0x17
        /*002a*/ 	.short	(.L_13 - .L_12)
.L_12:
        /*002c*/ 	.word	0x00000000
        /*0030*/ 	.short	0x0003
        /*0032*/ 	.short	0x0018
        /*0034*/ 	.byte	0x00, 0xf0, 0x11, 0x00


	//----- nvinfo : EIATTR_KPARAM_INFO
	.align		4
.L_13:
        /*0038*/ 	.byte	0x04, 0x17
        /*003a*/ 	.short	(.L_15 - .L_14)
.L_14:
        /*003c*/ 	.word	0x00000000
        /*0040*/ 	.short	0x0002
        /*0042*/ 	.short	0x0010
        /*0044*/ 	.byte	0x00, 0xf5, 0x21, 0x00


	//----- nvinfo : EIATTR_KPARAM_INFO
	.align		4
.L_15:
        /*0048*/ 	.byte	0x04, 0x17
        /*004a*/ 	.short	(.L_17 - .L_16)
.L_16:
        /*004c*/ 	.word	0x00000000
        /*0050*/ 	.short	0x0001
        /*0052*/ 	.short	0x0008
        /*0054*/ 	.byte	0x00, 0xf5, 0x21, 0x00


	//----- nvinfo : EIATTR_KPARAM_INFO
	.align		4
.L_17:
        /*0058*/ 	.byte	0x04, 0x17
        /*005a*/ 	.short	(.L_19 - .L_18)
.L_18:
        /*005c*/ 	.word	0x00000000
        /*0060*/ 	.short	0x0000
        /*0062*/ 	.short	0x0000
        /*0064*/ 	.byte	0x00, 0xf5, 0x21, 0x00


	//----- nvinfo : EIATTR_SPARSE_MMA_MASK
	.align		4
.L_19:
        /*0068*/ 	.byte	0x03, 0x50
        /*006a*/ 	.short	0x0000


	//----- nvinfo : EIATTR_MAXREG_COUNT
	.align		4
        /*006c*/ 	.byte	0x03, 0x1b
        /*006e*/ 	.short	0x00ff


	//----- nvinfo : EIATTR_MERCURY_ISA_VERSION
	.align		4
        /*0070*/ 	.byte	0x03, 0x5f
        /*0072*/ 	.short	0x0101


	//----- nvinfo : EIATTR_VRC_CTA_INIT_COUNT
	.align		4
        /*0074*/ 	.byte	0x02, 0x4a
	.zero		1
	.zero		1


	//----- nvinfo : EIATTR_EXIT_INSTR_OFFSETS
	.align		4
        /*0078*/ 	.byte	0x04, 0x1c
        /*007a*/ 	.short	(.L_21 - .L_20)


	//   ....[0]....
.L_20:
        /*007c*/ 	.word	0x00000160


	//   ....[1]....
        /*0080*/ 	.word	0x000001e0


	//   ....[2]....
        /*0084*/ 	.word	0x00001b60


	//   ....[3]....
        /*0088*/ 	.word	0x00001d50


	//----- nvinfo : EIATTR_CBANK_PARAM_SIZE
	.align		4
.L_21:
        /*008c*/ 	.byte	0x03, 0x19
        /*008e*/ 	.short	0x0024


	//----- nvinfo : EIATTR_PARAM_CBANK
	.align		4
        /*0090*/ 	.byte	0x04, 0x0a
        /*0092*/ 	.short	(.L_23 - .L_22)
	.align		4
.L_22:
        /*0094*/ 	.word	index@(.nv.constant0._Z18computeSingleEntryPfS_S_iii)
        /*0098*/ 	.short	0x0380
        /*009a*/ 	.short	0x0024


	//----- nvinfo : EIATTR_SW_WAR
	.align		4
.L_23:
        /*009c*/ 	.byte	0x04, 0x36
        /*009e*/ 	.short	(.L_25 - .L_24)
.L_24:
        /*00a0*/ 	.word	0x00000008
.L_25:


//--------------------- .nv.callgraph             --------------------------
	.section	.nv.callgraph,"",@"SHT_CUDA_CALLGRAPH"
	.align	4
	.sectionentsize	8
	.align		4
        /*0000*/ 	.word	0x00000000
	.align		4
        /*0004*/ 	.word	0xffffffff
	.align		4
        /*0008*/ 	.word	0x00000000
	.align		4
        /*000c*/ 	.word	0xfffffffe
	.align		4
        /*0010*/ 	.word	0x00000000
	.align		4
        /*0014*/ 	.word	0xfffffffd
	.align		4
        /*0018*/ 	.word	0x00000000
	.align		4
        /*001c*/ 	.word	0xfffffffc


//--------------------- .text._Z18computeSingleEntryPfS_S_iii --------------------------
	.section	.text._Z18computeSingleEntryPfS_S_iii,"ax",@progbits
	.align	128
        .global         _Z18computeSingleEntryPfS_S_iii
        .type           _Z18computeSingleEntryPfS_S_iii,@function
        .size           _Z18computeSingleEntryPfS_S_iii,(.L_x_8 - _Z18computeSingleEntryPfS_S_iii)
        .other          _Z18computeSingleEntryPfS_S_iii,@"STO_CUDA_ENTRY STV_DEFAULT"
_Z18computeSingleEntryPfS_S_iii:
.text._Z18computeSingleEntryPfS_S_iii:
[----:B------:R-:W-:Y:S01]  /*0000*/  LDC R1, c[0x0][0x37c] ;  /* 0x0000df00ff017b82 */ /* 0x000fe20000000800 */
[----:B------:R-:W0:Y:S07]  /*0010*/  S2R R0, SR_TID.X ;  /* 0x0000000000007919 */ /* 0x000e2e0000002100 */
[----:B------:R-:W1:Y:S01]  /*0020*/  LDC R5, c[0x0][0x364] ;  /* 0x0000d900ff057b82 */ /* 0x000e620000000800 */
[----:B------:R-:W2:Y:S01]  /*0030*/  LDCU UR7, c[0x0][0x3a0] ;  /* 0x00007400ff0777ac */ /* 0x000ea20008000800 */
[----:B------:R-:W-:Y:S01]  /*0040*/  PLOP3.LUT P0, PT, PT, PT, PT, 0x80, 0x8 ;  /* 0x000000000008781c */ /* 0x000fe20003f0f070 */
[----:B------:R-:W1:Y:S01]  /*0050*/  S2R R2, SR_TID.Y ;  /* 0x0000000000027919 */ /* 0x000e620000002200 */
[----:B------:R-:W3:Y:S04]  /*0060*/  LDCU UR4, c[0x0][0x398] ;  /* 0x00007300ff0477ac */ /* 0x000ee80008000800 */
[----:B------:R-:W0:Y:S08]  /*0070*/  S2UR UR6, SR_CTAID.X ;  /* 0x00000000000679c3 */ /* 0x000e300000002500 */
[----:B------:R-:W0:Y:S08]  /*0080*/  LDC R3, c[0x0][0x360] ;  /* 0x0000d800ff037b82 */ /* 0x000e300000000800 */
[----:B------:R-:W1:Y:S01]  /*0090*/  S2UR UR5, SR_CTAID.Y ;  /* 0x00000000000579c3 */ /* 0x000e620000002600 */
[----:B0-----:R-:W-:-:S02]  /*00a0*/  IMAD R0, R3, UR6, R0 ;  /* 0x0000000603007c24 */ /* 0x001fc4000f8e0200 */
[----:B--2---:R-:W-:-:S05]  /*00b0*/  IMAD.U32 R3, RZ, RZ, UR7 ;  /* 0x00000007ff037e24 */ /* 0x004fca000f8e00ff */
[----:B------:R-:W-:Y:S01]  /*00c0*/  ISETP.GE.AND P1, PT, R0, R3, PT ;  /* 0x000000030000720c */ /* 0x000fe20003f26270 */
[----:B-1----:R-:W-:-:S03]  /*00d0*/  IMAD R2, R5, UR5, R2 ;  /* 0x0000000505027c24 */ /* 0x002fc6000f8e0202 */
[----:B------:R-:W-:Y:S02]  /*00e0*/  ISETP.LT.OR P1, PT, R0, RZ, P1 ;  /* 0x000000ff0000720c */ /* 0x000fe40000f21670 */
[----:B---3--:R-:W-:-:S04]  /*00f0*/  ISETP.GE.AND P3, PT, R2, UR4, PT ;  /* 0x0000000402007c0c */ /* 0x008fc8000bf66270 */
[----:B------:R-:W-:-:S13]  /*0100*/  PLOP3.LUT P4, PT, P3, P1, PT, 0xf8, 0x8f ;  /* 0x00000000008f781c */ /* 0x000fda0001f83f70 */
[----:B------:R-:W0:Y:S02]  /*0110*/  @!P4 LDC.64 R4, c[0x0][0x390] ;  /* 0x0000e400ff04cb82 */ /* 0x000e240000000a00 */
[----:B0-----:R-:W-:-:S04]  /*0120*/  @!P4 ISETP.NE.U32.AND P2, PT, R4, RZ, PT ;  /* 0x000000ff0400c20c */ /* 0x001fc80003f45070 */
[----:B------:R-:W-:Y:S02]  /*0130*/  @!P4 ISETP.NE.AND.EX P2, PT, R5, RZ, PT, P2 ;  /* 0x000000ff0500c20c */ /* 0x000fe40003f45320 */
[----:B------:R-:W0:Y:S02]  /*0140*/  @!P4 LDC.64 R4, c[0x0][0x390] ;  /* 0x0000e400ff04cb82 */ /* 0x000e240000000a00 */
[----:B------:R-:W-:-:S13]  /*0150*/  @!P4 PLOP3.LUT P0, PT, P2, PT, PT, 0x8, 0x80 ;  /* 0x000000000080c81c */ /* 0x000fda000170e170 */
[----:B------:R-:W-:Y:S05]  /*0160*/  @P0 EXIT ;  /* 0x000000000000094d */ /* 0x000fea0003800000 */
[----:B------:R-:W1:Y:S01]  /*0170*/  LDC R9, c[0x0][0x39c] ;  /* 0x0000e700ff097b82 */ /* 0x000e620000000800 */
[----:B------:R-:W2:Y:S01]  /*0180*/  LDCU.64 UR6, c[0x0][0x358] ;  /* 0x00006b00ff0677ac */ /* 0x000ea20008000a00 */
[----:B------:R-:W-:Y:S01]  /*0190*/  @!P4 IMAD R7, R2, R3, R0 ;  /* 0x000000030207c224 */ /* 0x000fe200078e0200 */
[----:B------:R-:W-:-:S03]  /*01a0*/  CS2R R10, SRZ ;  /* 0x00000000000a7805 */ /* 0x000fc6000001ff00 */
[----:B0-----:R-:W-:-:S05]  /*01b0*/  @!P4 IMAD.WIDE R10, R7, 0x4, R4 ;  /* 0x00000004070ac825 */ /* 0x001fca00078e0204 */
[----:B--2---:R0:W-:Y:S01]  /*01c0*/  STG.E desc[UR6][R10.64], RZ ;  /* 0x000000ff0a007986 */ /* 0x0041e2000c101906 */
[----:B-1----:R-:W-:-:S13]  /*01d0*/  ISETP.GE.AND P0, PT, R9, 0x1, PT ;  /* 0x000000010900780c */ /* 0x002fda0003f06270 */
[----:B0-----:R-:W-:Y:S05]  /*01e0*/  @!P0 EXIT ;  /* 0x000000000000894d */ /* 0x001fea0003800000 */
[C---:B------:R-:W-:Y:S01]  /*01f0*/  ISETP.GE.U32.AND P0, PT, R9.reuse, 0x4, PT ;  /* 0x000000040900780c */ /* 0x040fe20003f06070 */
[----:B------:R-:W-:Y:S01]  /*0200*/  IMAD R4, R2, R9, RZ ;  /* 0x0000000902047224 */ /* 0x000fe200078e02ff */
[----:B------:R-:W-:Y:S02]  /*0210*/  LOP3.LUT R5, R9, 0x3, RZ, 0xc0, !PT ;  /* 0x0000000309057812 */ /* 0x000fe400078ec0ff */
[----:B------:R-:W-:-:S09]  /*0220*/  CS2R R6, SRZ ;  /* 0x0000000000067805 */ /* 0x000fd2000001ff00 */
[----:B------:R-:W-:Y:S05]  /*0230*/  @!P0 BRA `(.L_x_0) ;  /* 0x0000001800448947 */ /* 0x000fea0003800000 */
[----:B------:R-:W0:Y:S01]  /*0240*/  LDCU.64 UR8, c[0x0][0x380] ;  /* 0x00007000ff0877ac */ /* 0x000e220008000a00 */
[----:B------:R-:W-:Y:S01]  /*0250*/  LOP3.LUT R7, R9, 0x7ffffffc, RZ, 0xc0, !PT ;  /* 0x7ffffffc09077812 */ /* 0x000fe200078ec0ff */
[----:B------:R-:W-:Y:S02]  /*0260*/  IMAD.MOV.U32 R6, RZ, RZ, RZ ;  /* 0x000000ffff067224 */ /* 0x000fe400078e00ff */
[----:B------:R-:W-:Y:S02]  /*0270*/  IMAD.MOV.U32 R26, RZ, RZ, R0 ;  /* 0x000000ffff1a7224 */ /* 0x000fe400078e0000 */
[----:B------:R-:W-:-:S05]  /*0280*/  IMAD.MOV R25, RZ, RZ, -R7 ;  /* 0x000000ffff197224 */ /* 0x000fca00078e0a07 */
[----:B------:R-:W-:Y:S01]  /*0290*/  ISETP.GE.AND P0, PT, R25, RZ, PT ;  /* 0x000000ff1900720c */ /* 0x000fe20003f06270 */
[----:B0-----:R-:W-:Y:S02]  /*02a0*/  IMAD.U32 R16, RZ, RZ, UR8 ;  /* 0x00000008ff107e24 */ /* 0x001fe4000f8e00ff */
[----:B------:R-:W-:Y:S02]  /*02b0*/  IMAD.U32 R17, RZ, RZ, UR9 ;  /* 0x00000009ff117e24 */ /* 0x000fe4000f8e00ff */
[----:B------:R-:W-:-:S03]  /*02c0*/  IMAD.WIDE.U32 R8, R4, 0x4, R16 ;  /* 0x0000000404087825 */ /* 0x000fc600078e0010 */
[----:B------:R-:W-:-:S05]  /*02d0*/  IADD3 R8, P2, PT, R8, 0x8, RZ ;  /* 0x0000000808087810 */ /* 0x000fca0007f5e0ff */
[----:B------:R-:W-:Y:S02]  /*02e0*/  IMAD.X R24, RZ, RZ, R9, P2 ;  /* 0x000000ffff187224 */ /* 0x000fe400010e0609 */
[----:B------:R-:W-:Y:S01]  /*02f0*/  IMAD.MOV.U32 R9, RZ, RZ, R4 ;  /* 0x000000ffff097224 */ /* 0x000fe200078e0004 */
[----:B------:R-:W-:Y:S06]  /*0300*/  @P0 BRA `(.L_x_1) ;  /* 0x00000014002c0947 */ /* 0x000fec0003800000 */
[----:B------:R-:W-:Y:S01]  /*0310*/  IMAD.MOV R12, RZ, RZ, -R25 ;  /* 0x000000ffff0c7224 */ /* 0x000fe200078e0a19 */
[----:B------:R-:W-:-:S04]  /*0320*/  PLOP3.LUT P0, PT, PT, PT, PT, 0x80, 0x8 ;  /* 0x000000000008781c */ /* 0x000fc80003f0f070 */
[----:B------:R-:W-:-:S13]  /*0330*/  ISETP.GT.AND P2, PT, R12, 0xc, PT ;  /* 0x0000000c0c00780c */ /* 0x000fda0003f44270 */
[----:B------:R-:W-:Y:S05]  /*0340*/  @!P2 BRA `(.L_x_2) ;  /* 0x0000000c0078a947 */ /* 0x000fea0003800000 */
[----:B------:R-:W0:Y:S01]  /*0350*/  LDCU.128 UR8, c[0x0][0x380] ;  /* 0x00007000ff0877ac */ /* 0x000e220008000c00 */
[----:B------:R-:W1:Y:S01]  /*0360*/  LDCU UR5, c[0x0][0x398] ;  /* 0x00007300ff0577ac */ /* 0x000e620008000800 */
[----:B------:R-:W2:Y:S01]  /*0370*/  LDCU.128 UR12, c[0x0][0x380] ;  /* 0x00007000ff0c77ac */ /* 0x000ea20008000c00 */
[----:B0-----:R-:W-:Y:S02]  /*0380*/  ISETP.EQ.U32.AND P0, PT, RZ, UR10, PT ;  /* 0x0000000aff007c0c */ /* 0x001fe4000bf02070 */
[----:B------:R-:W-:Y:S02]  /*0390*/  ISETP.EQ.U32.AND P2, PT, RZ, UR8, PT ;  /* 0x00000008ff007c0c */ /* 0x000fe4000bf42070 */
[----:B------:R-:W-:-:S04]  /*03a0*/  ISETP.EQ.OR.EX P0, PT, RZ, UR11, P1, P0 ;  /* 0x0000000bff007c0c */ /* 0x000fc80008f02700 */
[----:B------:R-:W-:-:S04]  /*03b0*/  ISETP.GE.OR P0, PT, R2, UR4, P0 ;  /* 0x0000000402007c0c */ /* 0x000fc80008706670 */
[----:B------:R-:W-:Y:S02]  /*03c0*/  ISETP.EQ.OR.EX P2, PT, RZ, UR9, P0, P2 ;  /* 0x00000009ff007c0c */ /* 0x000fe40008742720 */
[----:B-12---:R-:W-:-:S13]  /*03d0*/  PLOP3.LUT P0, PT, PT, PT, PT, 0x8, 0x80 ;  /* 0x000000000080781c */ /* 0x006fda0003f0e170 */
.L_x_3:
[----:B0-----:R-:W0:Y:S08]  /*03e0*/  LDC.64 R16, c[0x0][0x380] ;  /* 0x0000e000ff107b82 */ /* 0x001e300000000a00 */
[----:B------:R-:W1:Y:S08]  /*03f0*/  LDC.64 R12, c[0x0][0x388] ;  /* 0x0000e200ff0c7b82 */ /* 0x000e700000000a00 */
[----:B------:R-:W2:Y:S01]  /*0400*/  LDC R3, c[0x0][0x3a0] ;  /* 0x0000e800ff037b82 */ /* 0x000ea20000000800 */
[----:B0-----:R-:W-:-:S03]  /*0410*/  IMAD.WIDE.U32 R18, R9, 0x4, R16 ;  /* 0x0000000409127825 */ /* 0x001fc600078e0010 */
[----:B------:R-:W-:Y:S02]  /*0420*/  SEL R20, R18, RZ, !P3 ;  /* 0x000000ff12147207 */ /* 0x000fe40005800000 */
[----:B------:R-:W-:Y:S01]  /*0430*/  SEL R21, R19, RZ, !P3 ;  /* 0x000000ff13157207 */ /* 0x000fe20005800000 */
[----:B-1----:R-:W-:-:S03]  /*0440*/  IMAD.WIDE R14, R26, 0x4, R12 ;  /* 0x000000041a0e7825 */ /* 0x002fc600078e020c */
[----:B------:R-:W-:Y:S02]  /*0450*/  @!P2 SEL R18, R14, RZ, !P1 ;  /* 0x000000ff0e12a207 */ /* 0x000fe40004800000 */
[----:B------:R0:W3:Y:S01]  /*0460*/  @!P2 LDG.E R21, desc[UR6][R20.64] ;  /* 0x000000061415a981 */ /* 0x0000e2000c1e1900 */
[----:B------:R-:W-:-:S05]  /*0470*/  @!P2 SEL R19, R15, RZ, !P1 ;  /* 0x000000ff0f13a207 */ /* 0x000fca0004800000 */
[----:B------:R1:W3:Y:S01]  /*0480*/  @!P2 LDG.E R18, desc[UR6][R18.64] ;  /* 0x000000061212a981 */ /* 0x0002e2000c1e1900 */
[----:B------:R-:W-:Y:S01]  /*0490*/  @!P2 IADD3 R22, P4, PT, R8, -0x4, RZ ;  /* 0xfffffffc0816a810 */ /* 0x000fe20007f9e0ff */
[----:B--2---:R-:W-:-:S03]  /*04a0*/  IMAD.WIDE R14, R3, 0x4, R14 ;  /* 0x00000004030e7825 */ /* 0x004fc600078e020e */
[----:B------:R-:W-:Y:S02]  /*04b0*/  @!P2 IADD3.X R23, PT, PT, R24, -0x1, RZ, P4, !PT ;  /* 0xffffffff1817a810 */ /* 0x000fe400027fe4ff */
[----:B0-----:R-:W-:Y:S02]  /*04c0*/  @!P2 SEL R20, R22, RZ, !P3 ;  /* 0x000000ff1614a207 */ /* 0x001fe40005800000 */
[----:B-1----:R-:W-:Y:S01]  /*04d0*/  @!P2 SEL R19, R15, RZ, !P1 ;  /* 0x000000ff0f13a207 */ /* 0x002fe20004800000 */
[----:B---3--:R-:W-:Y:S01]  /*04e0*/  @!P2 FFMA R6, R21, R18, R6 ;  /* 0x000000121506a223 */ /* 0x008fe20000000006 */
[----:B------:R-:W-:Y:S02]  /*04f0*/  @!P2 SEL R21, R23, RZ, !P3 ;  /* 0x000000ff1715a207 */ /* 0x000fe40005800000 */
[----:B------:R-:W-:Y:S02]  /*0500*/  @!P2 SEL R18, R14, RZ, !P1 ;  /* 0x000000ff0e12a207 */ /* 0x000fe40004800000 */
[----:B------:R0:W-:Y:S04]  /*0510*/  @!P2 STG.E desc[UR6][R10.64], R6 ;  /* 0x000000060a00a986 */ /* 0x0001e8000c101906 */
[----:B------:R1:W0:Y:S04]  /*0520*/  @!P2 LDG.E R21, desc[UR6][R20.64] ;  /* 0x000000061415a981 */ /* 0x000228000c1e1900 */
[----:B------:R2:W0:Y:S01]  /*0530*/  @!P2 LDG.E R18, desc[UR6][R18.64] ;  /* 0x000000061212a981 */ /* 0x000422000c1e1900 */
[----:B------:R-:W-:Y:S01]  /*0540*/  IMAD.WIDE R14, R3, 0x4, R14 ;  /* 0x00000004030e7825 */ /* 0x000fe200078e020e */
[----:B-1----:R-:W-:-:S04]  /*0550*/  @!P2 SEL R20, R8, RZ, !P3 ;  /* 0x000000ff0814a207 */ /* 0x002fc80005800000 */
[----:B--2---:R-:W-:Y:S01]  /*0560*/  @!P2 SEL R19, R15, RZ, !P1 ;  /* 0x000000ff0f13a207 */ /* 0x004fe20004800000 */
[----:B0-----:R-:W-:Y:S01]  /*0570*/  @!P2 FFMA R6, R21, R18, R6 ;  /* 0x000000121506a223 */ /* 0x001fe20000000006 */
[----:B------:R-:W-:Y:S02]  /*0580*/  @!P2 SEL R21, R24, RZ, !P3 ;  /* 0x000000ff1815a207 */ /* 0x000fe40005800000 */
[----:B------:R-:W-:Y:S02]  /*0590*/  @!P2 SEL R18, R14, RZ, !P1 ;  /* 0x000000ff0e12a207 */ /* 0x000fe40004800000 */
[----:B------:R0:W-:Y:S04]  /*05a0*/  @!P2 STG.E desc[UR6][R10.64], R6 ;  /* 0x000000060a00a986 */ /* 0x0001e8000c101906 */
[----:B------:R-:W0:Y:S04]  /*05b0*/  @!P2 LDG.E R21, desc[UR6][R20.64] ;  /* 0x000000061415a981 */ /* 0x000e28000c1e1900 */
[----:B------:R1:W0:Y:S01]  /*05c0*/  @!P2 LDG.E R18, desc[UR6][R18.64] ;  /* 0x000000061212a981 */ /* 0x000222000c1e1900 */
[----:B------:R-:W-:-:S05]  /*05d0*/  @!P2 IADD3 R22, P4, PT, R8, 0x4, RZ ;  /* 0x000000040816a810 */ /* 0x000fca0007f9e0ff */
[----:B------:R-:W-:Y:S01]  /*05e0*/  @!P2 IMAD.X R23, RZ, RZ, R24, P4 ;  /* 0x000000ffff17a224 */ /* 0x000fe200020e0618 */
[----:B------:R-:W-:Y:S01]  /*05f0*/  @!P2 SEL R22, R22, RZ, !P3 ;  /* 0x000000ff1616a207 */ /* 0x000fe20005800000 */
[----:B------:R-:W-:-:S03]  /*0600*/  IMAD.WIDE R14, R3, 0x4, R14 ;  /* 0x00000004030e7825 */ /* 0x000fc600078e020e */
[----:B------:R-:W-:Y:S02]  /*0610*/  @!P2 SEL R23, R23, RZ, !P3 ;  /* 0x000000ff1717a207 */ /* 0x000fe40005800000 */
[----:B------:R-:W-:Y:S02]  /*0620*/  @!P2 SEL R14, R14, RZ, !P1 ;  /* 0x000000ff0e0ea207 */ /* 0x000fe40004800000 */
[----:B------:R-:W-:Y:S01]  /*0630*/  @!P2 SEL R15, R15, RZ, !P1 ;  /* 0x000000ff0f0fa207 */ /* 0x000fe20004800000 */
[----:B-1----:R-:W-:Y:S02]  /*0640*/  @!P2 IMAD.MOV.U32 R19, RZ, RZ, R23 ;  /* 0x000000ffff13a224 */ /* 0x002fe400078e0017 */
[----:B0-----:R-:W-:Y:S01]  /*0650*/  @!P2 FFMA R6, R21, R18, R6 ;  /* 0x000000121506a223 */ /* 0x001fe20000000006 */
[----:B------:R-:W-:-:S04]  /*0660*/  @!P2 IMAD.MOV.U32 R18, RZ, RZ, R22 ;  /* 0x000000ffff12a224 */ /* 0x000fc800078e0016 */
[----:B------:R0:W-:Y:S04]  /*0670*/  @!P2 STG.E desc[UR6][R10.64], R6 ;  /* 0x000000060a00a986 */ /* 0x0001e8000c101906 */
[----:B------:R-:W0:Y:S04]  /*0680*/  @!P2 LDG.E R14, desc[UR6][R14.64] ;  /* 0x000000060e0ea981 */ /* 0x000e28000c1e1900 */
[----:B------:R-:W0:Y:S01]  /*0690*/  @!P2 LDG.E R19, desc[UR6][R18.64] ;  /* 0x000000061213a981 */ /* 0x000e22000c1e1900 */
[----:B------:R-:W-:Y:S01]  /*06a0*/  ISETP.EQ.U32.AND P3, PT, RZ, UR14, PT ;  /* 0x0000000eff007c0c */ /* 0x000fe2000bf62070 */
[----:B------:R-:W-:-:S03]  /*06b0*/  UMOV UR4, UR5 ;  /* 0x0000000500047c82 */ /* 0x000fc60008000000 */
[----:B------:R-:W-:Y:S02]  /*06c0*/  ISETP.EQ.OR.EX P3, PT, RZ, UR15, P1, P3 ;  /* 0x0000000fff007c0c */ /* 0x000fe40008f62730 */
[----:B------:R-:W-:Y:S02]  /*06d0*/  ISETP.EQ.U32.AND P4, PT, RZ, UR12, PT ;  /* 0x0000000cff007c0c */ /* 0x000fe4000bf82070 */
[----:B------:R-:W-:Y:S01]  /*06e0*/  ISETP.GE.OR P3, PT, R2, UR4, P3 ;  /* 0x0000000402007c0c */ /* 0x000fe20009f66670 */
[----:B------:R-:W-:Y:S02]  /*06f0*/  VIADD R21, R9, 0x4 ;  /* 0x0000000409157836 */ /* 0x000fe40000000000 */
[----:B------:R-:W-:Y:S02]  /*0700*/  IMAD R22, R3, 0x4, R26 ;  /* 0x0000000403167824 */ /* 0x000fe400078e021a */
[----:B0-----:R-:W-:-:S05]  /*0710*/  @!P2 FFMA R6, R19, R14, R6 ;  /* 0x0000000e1306a223 */ /* 0x001fca0000000006 */
[----:B------:R0:W-:Y:S01]  /*0720*/  @!P2 STG.E desc[UR6][R10.64], R6 ;  /* 0x000000060a00a986 */ /* 0x0001e2000c101906 */
[----:B------:R-:W-:Y:S01]  /*0730*/  ISETP.EQ.OR.EX P2, PT, RZ, UR13, P3, P4 ;  /* 0x0000000dff007c0c */ /* 0x000fe20009f42740 */
[----:B------:R-:W-:Y:S01]  /*0740*/  IMAD.WIDE.U32 R18, R21, 0x4, R16 ;  /* 0x0000000415127825 */ /* 0x000fe200078e0010 */
[----:B------:R-:W-:-:S03]  /*0750*/  ISETP.GE.AND P3, PT, R2, UR4, PT ;  /* 0x0000000402007c0c */ /* 0x000fc6000bf66270 */
[----:B------:R-:W-:Y:S01]  /*0760*/  IMAD.WIDE R14, R22, 0x4, R12 ;  /* 0x00000004160e7825 */ /* 0x000fe200078e020c */
[----:B------:R-:W-:Y:S02]  /*0770*/  SEL R18, R18, RZ, !P3 ;  /* 0x000000ff12127207 */ /* 0x000fe40005800000 */
[----:B------:R-:W-:-:S05]  /*0780*/  SEL R19, R19, RZ, !P3 ;  /* 0x000000ff13137207 */ /* 0x000fca0005800000 */
[----:B------:R-:W-:Y:S01]  /*0790*/  @!P2 SEL R20, R14, RZ, !P1 ;  /* 0x000000ff0e14a207 */ /* 0x000fe20004800000 */
[----:B------:R1:W0:Y:S01]  /*07a0*/  @!P2 LDG.E R21, desc[UR6][R18.64] ;  /* 0x000000061215a981 */ /* 0x000222000c1e1900 */
[----:B------:R-:W-:-:S03]  /*07b0*/  @!P2 SEL R23, R15, RZ, !P1 ;  /* 0x000000ff0f17a207 */ /* 0x000fc60004800000 */
[----:B-1----:R-:W-:Y:S02]  /*07c0*/  @!P2 IMAD.MOV.U32 R18, RZ, RZ, R20 ;  /* 0x000000ffff12a224 */ /* 0x002fe400078e0014 */
[----:B------:R-:W-:-:S05]  /*07d0*/  @!P2 IMAD.MOV.U32 R19, RZ, RZ, R23 ;  /* 0x000000ffff13a224 */ /* 0x000fca00078e0017 */
[----:B------:R-:W0:Y:S01]  /*07e0*/  @!P2 LDG.E R20, desc[UR6][R18.64] ;  /* 0x000000061214a981 */ /* 0x000e22000c1e1900 */
[----:B------:R-:W-:Y:S01]  /*07f0*/  @!P2 IADD3 R23, P4, PT, R8, 0xc, RZ ;  /* 0x0000000c0817a810 */ /* 0x000fe20007f9e0ff */
[----:B------:R-:W-:-:S04]  /*0800*/  IMAD.WIDE R14, R3, 0x4, R14 ;  /* 0x00000004030e7825 */ /* 0x000fc800078e020e */
[----:B------:R-:W-:Y:S01]  /*0810*/  @!P2 IMAD.X R26, RZ, RZ, R24, P4 ;  /* 0x000000ffff1aa224 */ /* 0x000fe200020e0618 */
[----:B------:R-:W-:-:S04]  /*0820*/  @!P2 SEL R23, R23, RZ, !P3 ;  /* 0x000000ff1717a207 */ /* 0x000fc80005800000 */
[----:B------:R-:W-:Y:S01]  /*0830*/  @!P2 SEL R26, R26, RZ, !P3 ;  /* 0x000000ff1a1aa207 */ /* 0x000fe20005800000 */
[----:B0-----:R-:W-:Y:S01]  /*0840*/  @!P2 FFMA R6, R21, R20, R6 ;  /* 0x000000141506a223 */ /* 0x001fe20000000006 */
[----:B------:R-:W-:Y:S02]  /*0850*/  @!P2 SEL R21, R15, RZ, !P1 ;  /* 0x000000ff0f15a207 */ /* 0x000fe40004800000 */
[----:B------:R-:W-:-:S03]  /*0860*/  @!P2 SEL R20, R14, RZ, !P1 ;  /* 0x000000ff0e14a207 */ /* 0x000fc60004800000 */
[----:B------:R-:W-:Y:S02]  /*0870*/  @!P2 IMAD.MOV.U32 R19, RZ, RZ, R21 ;  /* 0x000000ffff13a224 */ /* 0x000fe400078e0015 */
[----:B------:R-:W-:Y:S02]  /*0880*/  @!P2 IMAD.MOV.U32 R18, RZ, RZ, R20 ;  /* 0x000000ffff12a224 */ /* 0x000fe400078e0014 */
[----:B------:R-:W-:Y:S02]  /*0890*/  @!P2 IMAD.MOV.U32 R21, RZ, RZ, R26 ;  /* 0x000000ffff15a224 */ /* 0x000fe400078e001a */
[----:B------:R-:W-:Y:S01]  /*08a0*/  @!P2 IMAD.MOV.U32 R20, RZ, RZ, R23 ;  /* 0x000000ffff14a224 */ /* 0x000fe200078e0017 */
[----:B------:R0:W-:Y:S04]  /*08b0*/  @!P2 STG.E desc[UR6][R10.64], R6 ;  /* 0x000000060a00a986 */ /* 0x0001e8000c101906 */
[----:B------:R1:W0:Y:S04]  /*08c0*/  @!P2 LDG.E R21, desc[UR6][R20.64] ;  /* 0x000000061415a981 */ /* 0x000228000c1e1900 */
[----:B------:R2:W0:Y:S01]  /*08d0*/  @!P2 LDG.E R18, desc[UR6][R18.64] ;  /* 0x000000061212a981 */ /* 0x000422000c1e1900 */
[----:B------:R-:W-:Y:S01]  /*08e0*/  IADD3 R23, P4, PT, R8, 0x10, RZ ;  /* 0x0000001008177810 */ /* 0x000fe20007f9e0ff */
[----:B------:R-:W-:-:S04]  /*08f0*/  IMAD.WIDE R14, R3, 0x4, R14 ;  /* 0x00000004030e7825 */ /* 0x000fc800078e020e */
[----:B------:R-:W-:Y:S01]  /*0900*/  IMAD.X R26, RZ, RZ, R24, P4 ;  /* 0x000000ffff1a7224 */ /* 0x000fe200020e0618 */
[----:B-1----:R-:W-:Y:S02]  /*0910*/  @!P2 SEL R20, R23, RZ, !P3 ;  /* 0x000000ff1714a207 */ /* 0x002fe40005800000 */
[----:B--2---:R-:W-:Y:S01]  /*0920*/  @!P2 SEL R19, R15, RZ, !P1 ;  /* 0x000000ff0f13a207 */ /* 0x004fe20004800000 */
[----:B0-----:R-:W-:Y:S01]  /*0930*/  @!P2 FFMA R6, R21, R18, R6 ;  /* 0x000000121506a223 */ /* 0x001fe20000000006 */
[----:B------:R-:W-:Y:S02]  /*0940*/  @!P2 SEL R21, R26, RZ, !P3 ;  /* 0x000000ff1a15a207 */ /* 0x000fe40005800000 */
[----:B------:R-:W-:Y:S02]  /*0950*/  @!P2 SEL R18, R14, RZ, !P1 ;  /* 0x000000ff0e12a207 */ /* 0x000fe40004800000 */
[----:B------:R0:W-:Y:S04]  /*0960*/  @!P2 STG.E desc[UR6][R10.64], R6 ;  /* 0x000000060a00a986 */ /* 0x0001e8000c101906 */
[----:B------:R-:W0:Y:S04]  /*0970*/  @!P2 LDG.E R21, desc[UR6][R20.64] ;  /* 0x000000061415a981 */ /* 0x000e28000c1e1900 */
[----:B------:R1:W0:Y:S01]  /*0980*/  @!P2 LDG.E R18, desc[UR6][R18.64] ;  /* 0x000000061212a981 */ /* 0x000222000c1e1900 */
[----:B------:R-:W-:Y:S01]  /*0990*/  IMAD.WIDE R14, R3, 0x4, R14 ;  /* 0x00000004030e7825 */ /* 0x000fe200078e020e */
[----:B------:R-:W-:-:S04]  /*09a0*/  @!P2 IADD3 R26, P4, PT, R8, 0x14, RZ ;  /* 0x00000014081aa810 */ /* 0x000fc80007f9e0ff */
[----:B------:R-:W-:Y:S01]  /*09b0*/  @!P2 SEL R15, R15, RZ, !P1 ;  /* 0x000000ff0f0fa207 */ /* 0x000fe20004800000 */
[----:B------:R-:W-:Y:S01]  /*09c0*/  @!P2 IMAD.X R27, RZ, RZ, R24, P4 ;  /* 0x000000ffff1ba224 */ /* 0x000fe200020e0618 */
[----:B------:R-:W-:Y:S02]  /*09d0*/  @!P2 SEL R14, R14, RZ, !P1 ;  /* 0x000000ff0e0ea207 */ /* 0x000fe40004800000 */
[----:B------:R-:W-:Y:S01]  /*09e0*/  @!P2 SEL R26, R26, RZ, !P3 ;  /* 0x000000ff1a1aa207 */ /* 0x000fe20005800000 */
[----:B-1----:R-:W-:Y:S01]  /*09f0*/  @!P2 IMAD.MOV.U32 R19, RZ, RZ, R15 ;  /* 0x000000ffff13a224 */ /* 0x002fe200078e000f */
[----:B------:R-:W-:Y:S01]  /*0a00*/  @!P2 SEL R27, R27, RZ, !P3 ;  /* 0x000000ff1b1ba207 */ /* 0x000fe20005800000 */
[----:B0-----:R-:W-:Y:S01]  /*0a10*/  @!P2 FFMA R6, R21, R18, R6 ;  /* 0x000000121506a223 */ /* 0x001fe20000000006 */
[----:B------:R-:W-:-:S04]  /*0a20*/  @!P2 IMAD.MOV.U32 R18, RZ, RZ, R14 ;  /* 0x000000ffff12a224 */ /* 0x000fc800078e000e */
[----:B------:R0:W-:Y:S04]  /*0a30*/  @!P2 STG.E desc[UR6][R10.64], R6 ;  /* 0x000000060a00a986 */ /* 0x0001e8000c101906 */
[----:B------:R1:W0:Y:S04]  /*0a40*/  @!P2 LDG.E R19, desc[UR6][R18.64] ;  /* 0x000000061213a981 */ /* 0x000228000c1e1900 */
[----:B------:R-:W0:Y:S01]  /*0a50*/  @!P2 LDG.E R27, desc[UR6][R26.64] ;  /* 0x000000061a1ba981 */ /* 0x000e22000c1e1900 */
[----:B------:R-:W-:Y:S02]  /*0a60*/  VIADD R21, R9, 0x8 ;  /* 0x0000000809157836 */ /* 0x000fe40000000000 */
[----:B------:R-:W-:-:S02]  /*0a70*/  IMAD R22, R3, 0x4, R22 ;  /* 0x0000000403167824 */ /* 0x000fc400078e0216 */
[----:B------:R-:W-:-:S04]  /*0a80*/  IMAD.WIDE.U32 R20, R21, 0x4, R16 ;  /* 0x0000000415147825 */ /* 0x000fc800078e0010 */
[----:B------:R-:W-:Y:S01]  /*0a90*/  IMAD.WIDE R14, R22, 0x4, R12 ;  /* 0x00000004160e7825 */ /* 0x000fe200078e020c */
[----:B------:R-:W-:Y:S02]  /*0aa0*/  SEL R21, R21, RZ, !P3 ;  /* 0x000000ff15157207 */ /* 0x000fe40005800000 */
[----:B------:R-:W-:Y:S02]  /*0ab0*/  SEL R20, R20, RZ, !P3 ;  /* 0x000000ff14147207 */ /* 0x000fe40005800000 */
[----:B-1----:R-:W-:Y:S01]  /*0ac0*/  @!P2 SEL R18, R14, RZ, !P1 ;  /* 0x000000ff0e12a207 */ /* 0x002fe20004800000 */
[----:B0-----:R-:W-:Y:S01]  /*0ad0*/  @!P2 FFMA R6, R27, R19, R6 ;  /* 0x000000131b06a223 */ /* 0x001fe20000000006 */
[----:B------:R-:W-:-:S04]  /*0ae0*/  @!P2 SEL R19, R15, RZ, !P1 ;  /* 0x000000ff0f13a207 */ /* 0x000fc80004800000 */
[----:B------:R0:W-:Y:S04]  /*0af0*/  @!P2 STG.E desc[UR6][R10.64], R6 ;  /* 0x000000060a00a986 */ /* 0x0001e8000c101906 */
[----:B------:R1:W0:Y:S04]  /*0b00*/  @!P2 LDG.E R21, desc[UR6][R20.64] ;  /* 0x000000061415a981 */ /* 0x000228000c1e1900 */
[----:B------:R2:W0:Y:S01]  /*0b10*/  @!P2 LDG.E R18, desc[UR6][R18.64] ;  /* 0x000000061212a981 */ /* 0x000422000c1e1900 */
[----:B------:R-:W-:Y:S01]  /*0b20*/  @!P2 IADD3 R23, P4, PT, R8, 0x1c, RZ ;  /* 0x0000001c0817a810 */ /* 0x000fe20007f9e0ff */
[----:B------:R-:W-:-:S04]  /*0b30*/  IMAD.WIDE R14, R3, 0x4, R14 ;  /* 0x00000004030e7825 */ /* 0x000fc800078e020e */
[----:B------:R-:W-:Y:S01]  /*0b40*/  @!P2 IMAD.X R26, RZ, RZ, R24, P4 ;  /* 0x000000ffff1aa224 */ /* 0x000fe200020e0618 */
[----:B-1----:R-:W-:Y:S02]  /*0b50*/  @!P2 SEL R20, R23, RZ, !P3 ;  /* 0x000000ff1714a207 */ /* 0x002fe40005800000 */
[----:B--2---:R-:W-:Y:S01]  /*0b60*/  @!P2 SEL R19, R15, RZ, !P1 ;  /* 0x000000ff0f13a207 */ /* 0x004fe20004800000 */
[----:B0-----:R-:W-:Y:S01]  /*0b70*/  @!P2 FFMA R6, R21, R18, R6 ;  /* 0x000000121506a223 */ /* 0x001fe20000000006 */
[----:B------:R-:W-:Y:S02]  /*0b80*/  @!P2 SEL R18, R14, RZ, !P1 ;  /* 0x000000ff0e12a207 */ /* 0x000fe40004800000 */
[----:B------:R-:W-:Y:S02]  /*0b90*/  @!P2 SEL R21, R26, RZ, !P3 ;  /* 0x000000ff1a15a207 */ /* 0x000fe40005800000 */
        /* <DEDUP_REMOVED lines=12> */
[----:B------:R1:W0:Y:S04]  /*0c60*/  @!P2 LDG.E R21, desc[UR6][R20.64] ;  /* 0x000000061415a981 */ /* 0x000228000c1e1900 */
[----:B------:R-:W0:Y:S01]  /*0c70*/  @!P2 LDG.E R18, desc[UR6][R18.64] ;  /* 0x000000061212a981 */ /* 0x000e22000c1e1900 */
[----:B------:R-:W-:-:S05]  /*0c80*/  @!P2 IADD3 R23, P4, PT, R8, 0x24, RZ ;  /* 0x000000240817a810 */ /* 0x000fca0007f9e0ff */
[----:B------:R-:W-:Y:S01]  /*0c90*/  @!P2 IMAD.X R26, RZ, RZ, R24, P4 ;  /* 0x000000ffff1aa224 */ /* 0x000fe200020e0618 */
[----:B-1----:R-:W-:Y:S01]  /*0ca0*/  @!P2 SEL R20, R23, RZ, !P3 ;  /* 0x000000ff1714a207 */ /* 0x002fe20005800000 */
[----:B------:R-:W-:-:S03]  /*0cb0*/  IMAD.WIDE R14, R3, 0x4, R14 ;  /* 0x00000004030e7825 */ /* 0x000fc600078e020e */
[----:B------:R-:W-:Y:S02]  /*0cc0*/  @!P2 SEL R23, R26, RZ, !P3 ;  /* 0x000000ff1a17a207 */ /* 0x000fe40005800000 */
[----:B------:R-:W-:Y:S02]  /*0cd0*/  @!P2 SEL R15, R15, RZ, !P1 ;  /* 0x000000ff0f0fa207 */ /* 0x000fe40004800000 */
[----:B------:R-:W-:Y:S01]  /*0ce0*/  @!P2 SEL R14, R14, RZ, !P1 ;  /* 0x000000ff0e0ea207 */ /* 0x000fe20004800000 */
[----:B0-----:R-:W-:Y:S01]  /*0cf0*/  @!P2 FFMA R6, R21, R18, R6 ;  /* 0x000000121506a223 */ /* 0x001fe20000000006 */
[----:B------:R-:W-:-:S04]  /*0d00*/  @!P2 IMAD.MOV.U32 R21, RZ, RZ, R23 ;  /* 0x000000ffff15a224 */ /* 0x000fc800078e0017 */
[----:B------:R0:W-:Y:S04]  /*0d10*/  @!P2 STG.E desc[UR6][R10.64], R6 ;  /* 0x000000060a00a986 */ /* 0x0001e8000c101906 */
[----:B------:R1:W0:Y:S04]  /*0d20*/  @!P2 LDG.E R15, desc[UR6][R14.64] ;  /* 0x000000060e0fa981 */ /* 0x000228000c1e1900 */
[----:B------:R-:W0:Y:S01]  /*0d30*/  @!P2 LDG.E R21, desc[UR6][R20.64] ;  /* 0x000000061415a981 */ /* 0x000e22000c1e1900 */
[----:B------:R-:W-:Y:S02]  /*0d40*/  IMAD R22, R3, 0x4, R22 ;  /* 0x0000000403167824 */ /* 0x000fe400078e0216 */
[----:B------:R-:W-:-:S02]  /*0d50*/  VIADD R19, R9, 0xc ;  /* 0x0000000c09137836 */ /* 0x000fc40000000000 */
[----:B------:R-:W-:-:S04]  /*0d60*/  IMAD.WIDE R12, R22, 0x4, R12 ;  /* 0x00000004160c7825 */ /* 0x000fc800078e020c */
[----:B------:R-:W-:Y:S01]  /*0d70*/  IMAD.WIDE.U32 R18, R19, 0x4, R16 ;  /* 0x0000000413127825 */ /* 0x000fe200078e0010 */
[----:B------:R-:W-:Y:S02]  /*0d80*/  @!P2 SEL R23, R13, RZ, !P1 ;  /* 0x000000ff0d17a207 */ /* 0x000fe40004800000 */
[----:B-1----:R-:W-:Y:S02]  /*0d90*/  @!P2 SEL R14, R12, RZ, !P1 ;  /* 0x000000ff0c0ea207 */ /* 0x002fe40004800000 */
[----:B------:R-:W-:Y:S02]  /*0da0*/  SEL R19, R19, RZ, !P3 ;  /* 0x000000ff13137207 */ /* 0x000fe40005800000 */
[----:B------:R-:W-:Y:S01]  /*0db0*/  SEL R18, R18, RZ, !P3 ;  /* 0x000000ff12127207 */ /* 0x000fe20005800000 */
[----:B0-----:R-:W-:Y:S01]  /*0dc0*/  @!P2 FFMA R6, R21, R15, R6 ;  /* 0x0000000f1506a223 */ /* 0x001fe20000000006 */
[----:B------:R-:W-:-:S04]  /*0dd0*/  @!P2 IMAD.MOV.U32 R15, RZ, RZ, R23 ;  /* 0x000000ffff0fa224 */ /* 0x000fc800078e0017 */
[----:B------:R0:W-:Y:S04]  /*0de0*/  @!P2 STG.E desc[UR6][R10.64], R6 ;  /* 0x000000060a00a986 */ /* 0x0001e8000c101906 */
[----:B------:R1:W0:Y:S04]  /*0df0*/  @!P2 LDG.E R19, desc[UR6][R18.64] ;  /* 0x000000061213a981 */ /* 0x000228000c1e1900 */
[----:B------:R2:W0:Y:S01]  /*0e00*/  @!P2 LDG.E R14, desc[UR6][R14.64] ;  /* 0x000000060e0ea981 */ /* 0x000422000c1e1900 */
[----:B------:R-:W-:Y:S01]  /*0e10*/  @!P2 IADD3 R23, P4, PT, R8, 0x2c, RZ ;  /* 0x0000002c0817a810 */ /* 0x000fe20007f9e0ff */
[----:B------:R-:W-:-:S04]  /*0e20*/  IMAD.WIDE R12, R3, 0x4, R12 ;  /* 0x00000004030c7825 */ /* 0x000fc800078e020c */
[----:B------:R-:W-:Y:S01]  /*0e30*/  @!P2 IMAD.X R26, RZ, RZ, R24, P4 ;  /* 0x000000ffff1aa224 */ /* 0x000fe200020e0618 */
[----:B-1----:R-:W-:Y:S02]  /*0e40*/  @!P2 SEL R18, R23, RZ, !P3 ;  /* 0x000000ff1712a207 */ /* 0x002fe40005800000 */
[----:B------:R-:W-:Y:S02]  /*0e50*/  @!P2 SEL R20, R12, RZ, !P1 ;  /* 0x000000ff0c14a207 */ /* 0x000fe40004800000 */
[----:B------:R-:W-:Y:S02]  /*0e60*/  @!P2 SEL R23, R26, RZ, !P3 ;  /* 0x000000ff1a17a207 */ /* 0x000fe40005800000 */
[----:B------:R-:W-:-:S05]  /*0e70*/  @!P2 SEL R21, R13, RZ, !P1 ;  /* 0x000000ff0d15a207 */ /* 0x000fca0004800000 */
[----:B--2---:R-:W-:Y:S02]  /*0e80*/  @!P2 IMAD.MOV.U32 R15, RZ, RZ, R21 ;  /* 0x000000ffff0fa224 */ /* 0x004fe400078e0015 */
[----:B0-----:R-:W-:Y:S01]  /*0e90*/  @!P2 FFMA R6, R19, R14, R6 ;  /* 0x0000000e1306a223 */ /* 0x001fe20000000006 */
[----:B------:R-:W-:Y:S02]  /*0ea0*/  @!P2 IMAD.MOV.U32 R14, RZ, RZ, R20 ;  /* 0x000000ffff0ea224 */ /* 0x000fe400078e0014 */
[----:B------:R-:W-:Y:S02]  /*0eb0*/  @!P2 IMAD.MOV.U32 R19, RZ, RZ, R23 ;  /* 0x000000ffff13a224 */ /* 0x000fe400078e0017 */
[----:B------:R0:W-:Y:S04]  /*0ec0*/  @!P2 STG.E desc[UR6][R10.64], R6 ;  /* 0x000000060a00a986 */ /* 0x0001e8000c101906 */
[----:B------:R1:W0:Y:S04]  /*0ed0*/  @!P2 LDG.E R19, desc[UR6][R18.64] ;  /* 0x000000061213a981 */ /* 0x000228000c1e1900 */
[----:B------:R2:W0:Y:S01]  /*0ee0*/  @!P2 LDG.E R14, desc[UR6][R14.64] ;  /* 0x000000060e0ea981 */ /* 0x000422000c1e1900 */
[----:B------:R-:W-:Y:S01]  /*0ef0*/  IADD3 R20, P4, PT, R8, 0x30, RZ ;  /* 0x0000003008147810 */ /* 0x000fe20007f9e0ff */
[----:B------:R-:W-:-:S04]  /*0f00*/  IMAD.WIDE R12, R3, 0x4, R12 ;  /* 0x00000004030c7825 */ /* 0x000fc800078e020c */
[----:B------:R-:W-:Y:S01]  /*0f10*/  IMAD.X R23, RZ, RZ, R24, P4 ;  /* 0x000000ffff177224 */ /* 0x000fe200020e0618 */
        /* <DEDUP_REMOVED lines=24> */
[----:B------:R-:W-:-:S05]  /*10a0*/  VIADD R25, R25, 0x10 ;  /* 0x0000001019197836 */ /* 0x000fca0000000000 */
[----:B------:R-:W-:Y:S02]  /*10b0*/  ISETP.GE.AND P4, PT, R25, -0xc, PT ;  /* 0xfffffff41900780c */ /* 0x000fe40003f86270 */
[----:B------:R-:W-:Y:S01]  /*10c0*/  IADD3 R8, P5, PT, R8, 0x40, RZ ;  /* 0x0000004008087810 */ /* 0x000fe20007fbe0ff */
[----:B------:R-:W-:Y:S02]  /*10d0*/  VIADD R9, R9, 0x10 ;  /* 0x0000001009097836 */ /* 0x000fe40000000000 */
[----:B------:R-:W-:Y:S02]  /*10e0*/  IMAD R26, R3, 0x4, R22 ;  /* 0x00000004031a7824 */ /* 0x000fe400078e0216 */
[----:B------:R-:W-:Y:S02]  /*10f0*/  IMAD.X R24, RZ, RZ, R24, P5 ;  /* 0x000000ffff187224 */ /* 0x000fe400028e0618 */
[----:B0-----:R-:W-:-:S05]  /*1100*/  @!P2 FFMA R6, R15, R12, R6 ;  /* 0x0000000c0f06a223 */ /* 0x001fca0000000006 */
[----:B------:R0:W-:Y:S01]  /*1110*/  @!P2 STG.E desc[UR6][R10.64], R6 ;  /* 0x000000060a00a986 */ /* 0x0001e2000c101906 */
[----:B------:R-:W-:Y:S05]  /*1120*/  @!P4 BRA `(.L_x_3) ;  /* 0xfffffff000acc947 */ /* 0x000fea000383ffff */
.L_x_2:
[----:B------:R-:W-:-:S05]  /*1130*/  IMAD.MOV R12, RZ, RZ, -R25 ;  /* 0x000000ffff0c7224 */ /* 0x000fca00078e0a19 */
[----:B------:R-:W-:-:S13]  /*1140*/  ISETP.GT.AND P2, PT, R12, 0x4, PT ;  /* 0x000000040c00780c */ /* 0x000fda0003f44270 */
[----:B------:R-:W-:Y:S05]  /*1150*/  @!P2 BRA `(.L_x_4) ;  /* 0x000000040090a947 */ /* 0x000fea0003800000 */
[----:B------:R-:W1:Y:S01]  /*1160*/  LDCU.128 UR8, c[0x0][0x380] ;  /* 0x00007000ff0877ac */ /* 0x000e620008000c00 */
[----:B------:R-:W2:Y:S01]  /*1170*/  LDC.64 R12, c[0x0][0x388] ;  /* 0x0000e200ff0c7b82 */ /* 0x000ea20000000a00 */
[----:B------:R-:W-:-:S03]  /*1180*/  IMAD.WIDE.U32 R18, R9, 0x4, R16 ;  /* 0x0000000409127825 */ /* 0x000fc600078e0010 */
[----:B------:R-:W-:Y:S02]  /*1190*/  SEL R20, R18, RZ, !P3 ;  /* 0x000000ff12147207 */ /* 0x000fe40005800000 */
[----:B------:R-:W-:Y:S02]  /*11a0*/  SEL R21, R19, RZ, !P3 ;  /* 0x000000ff13157207 */ /* 0x000fe40005800000 */
[----:B-1----:R-:W-:Y:S02]  /*11b0*/  ISETP.EQ.U32.AND P0, PT, RZ, UR10, PT ;  /* 0x0000000aff007c0c */ /* 0x002fe4000bf02070 */
[----:B------:R-:W-:Y:S02]  /*11c0*/  ISETP.EQ.U32.AND P2, PT, RZ, UR8, PT ;  /* 0x00000008ff007c0c */ /* 0x000fe4000bf42070 */
[----:B------:R-:W-:Y:S01]  /*11d0*/  ISETP.EQ.OR.EX P0, PT, RZ, UR11, P1, P0 ;  /* 0x0000000bff007c0c */ /* 0x000fe20008f02700 */
[----:B--2---:R-:W-:-:S03]  /*11e0*/  IMAD.WIDE R14, R26, 0x4, R12 ;  /* 0x000000041a0e7825 */ /* 0x004fc600078e020c */
[----:B------:R-:W-:-:S04]  /*11f0*/  ISETP.GE.OR P0, PT, R2, UR4, P0 ;  /* 0x0000000402007c0c */ /* 0x000fc80008706670 */
[----:B------:R-:W-:-:S13]  /*1200*/  ISETP.EQ.OR.EX P0, PT, RZ, UR9, P0, P2 ;  /* 0x00000009ff007c0c */ /* 0x000fda0008702720 */
[----:B------:R-:W-:Y:S01]  /*1210*/  @!P0 SEL R18, R14, RZ, !P1 ;  /* 0x000000ff0e128207 */ /* 0x000fe20004800000 */
[----:B------:R-:W0:Y:S01]  /*1220*/  @!P0 LDG.E R21, desc[UR6][R20.64] ;  /* 0x0000000614158981 */ /* 0x000e22000c1e1900 */
[----:B------:R-:W-:-:S05]  /*1230*/  @!P0 SEL R19, R15, RZ, !P1 ;  /* 0x000000ff0f138207 */ /* 0x000fca0004800000 */
[----:B------:R-:W0:Y:S01]  /*1240*/  @!P0 LDG.E R18, desc[UR6][R18.64] ;  /* 0x0000000612128981 */ /* 0x000e22000c1e1900 */
[----:B------:R-:W-:Y:S01]  /*1250*/  @!P0 IADD3 R28, P2, PT, R8, -0x4, RZ ;  /* 0xfffffffc081c8810 */ /* 0x000fe20007f5e0ff */
[----:B------:R-:W-:-:S03]  /*1260*/  IMAD.WIDE R14, R3, 0x4, R14 ;  /* 0x00000004030e7825 */ /* 0x000fc600078e020e */
[----:B------:R-:W-:Y:S02]  /*1270*/  @!P0 IADD3.X R27, PT, PT, R24, -0x1, RZ, P2, !PT ;  /* 0xffffffff181b8810 */ /* 0x000fe400017fe4ff */
[----:B------:R-:W-:Y:S02]  /*1280*/  @!P0 SEL R22, R14, RZ, !P1 ;  /* 0x000000ff0e168207 */ /* 0x000fe40004800000 */
[----:B------:R-:W-:Y:S02]  /*1290*/  @!P0 SEL R29, R27, RZ, !P3 ;  /* 0x000000ff1b1d8207 */ /* 0x000fe40005800000 */
[----:B------:R-:W-:Y:S02]  /*12a0*/  @!P0 SEL R23, R15, RZ, !P1 ;  /* 0x000000ff0f178207 */ /* 0x000fe40004800000 */
[----:B------:R-:W-:Y:S01]  /*12b0*/  @!P0 SEL R28, R28, RZ, !P3 ;  /* 0x000000ff1c1c8207 */ /* 0x000fe20005800000 */
[----:B0-----:R-:W-:-:S05]  /*12c0*/  @!P0 FFMA R6, R21, R18, R6 ;  /* 0x0000001215068223 */ /* 0x001fca0000000006 */
[----:B------:R0:W-:Y:S04]  /*12d0*/  @!P0 STG.E desc[UR6][R10.64], R6 ;  /* 0x000000060a008986 */ /* 0x0001e8000c101906 */
[----:B------:R-:W0:Y:S04]  /*12e0*/  @!P0 LDG.E R29, desc[UR6][R28.64] ;  /* 0x000000061c1d8981 */ /* 0x000e28000c1e1900 */
[----:B------:R-:W0:Y:S01]  /*12f0*/  @!P0 LDG.E R22, desc[UR6][R22.64] ;  /* 0x0000000616168981 */ /* 0x000e22000c1e1900 */
[----:B------:R-:W-:Y:S01]  /*1300*/  IMAD.WIDE R14, R3, 0x4, R14 ;  /* 0x00000004030e7825 */ /* 0x000fe200078e020e */
[----:B------:R-:W-:-:S02]  /*1310*/  @!P0 SEL R21, R24, RZ, !P3 ;  /* 0x000000ff18158207 */ /* 0x000fc40005800000 */
[----:B------:R-:W-:Y:S02]  /*1320*/  @!P0 SEL R20, R8, RZ, !P3 ;  /* 0x000000ff08148207 */ /* 0x000fe40005800000 */
[----:B------:R-:W-:Y:S02]  /*1330*/  @!P0 SEL R18, R14, RZ, !P1 ;  /* 0x000000ff0e128207 */ /* 0x000fe40004800000 */
[----:B------:R-:W-:Y:S01]  /*1340*/  @!P0 SEL R19, R15, RZ, !P1 ;  /* 0x000000ff0f138207 */ /* 0x000fe20004800000 */
[----:B0-----:R-:W-:-:S05]  /*1350*/  @!P0 FFMA R6, R29, R22, R6 ;  /* 0x000000161d068223 */ /* 0x001fca0000000006 */
[----:B------:R0:W-:Y:S04]  /*1360*/  @!P0 STG.E desc[UR6][R10.64], R6 ;  /* 0x000000060a008986 */ /* 0x0001e8000c101906 */
[----:B------:R-:W0:Y:S04]  /*1370*/  @!P0 LDG.E R21, desc[UR6][R20.64] ;  /* 0x0000000614158981 */ /* 0x000e28000c1e1900 */
[----:B------:R-:W0:Y:S01]  /*1380*/  @!P0 LDG.E R18, desc[UR6][R18.64] ;  /* 0x0000000612128981 */ /* 0x000e22000c1e1900 */
[----:B------:R-:W-:Y:S01]  /*1390*/  @!P0 IADD3 R22, P2, PT, R8, 0x4, RZ ;  /* 0x0000000408168810 */ /* 0x000fe20007f5e0ff */
[----:B------:R-:W-:-:S04]  /*13a0*/  IMAD.WIDE R14, R3, 0x4, R14 ;  /* 0x00000004030e7825 */ /* 0x000fc800078e020e */
[----:B------:R-:W-:Y:S01]  /*13b0*/  @!P0 IMAD.X R23, RZ, RZ, R24, P2 ;  /* 0x000000ffff178224 */ /* 0x000fe200010e0618 */
        /* <DEDUP_REMOVED lines=8> */
[----:B------:R-:W-:Y:S02]  /*1440*/  VIADD R9, R9, 0x4 ;  /* 0x0000000409097836 */ /* 0x000fe40000000000 */
[----:B------:R-:W-:-:S02]  /*1450*/  IMAD R26, R3, 0x4, R26 ;  /* 0x00000004031a7824 */ /* 0x000fc400078e021a */
[----:B------:R-:W-:-:S04]  /*1460*/  IMAD.WIDE.U32 R16, R9, 0x4, R16 ;  /* 0x0000000409107825 */ /* 0x000fc800078e0010 */
[----:B------:R-:W-:Y:S01]  /*1470*/  IMAD.WIDE R12, R26, 0x4, R12 ;  /* 0x000000041a0c7825 */ /* 0x000fe200078e020c */
[----:B------:R-:W-:Y:S02]  /*1480*/  SEL R17, R17, RZ, !P3 ;  /* 0x000000ff11117207 */ /* 0x000fe40005800000 */
[----:B------:R-:W-:Y:S02]  /*1490*/  SEL R16, R16, RZ, !P3 ;  /* 0x000000ff10107207 */ /* 0x000fe40005800000 */
[----:B------:R-:W-:Y:S02]  /*14a0*/  @!P0 SEL R18, R12, RZ, !P1 ;  /* 0x000000ff0c128207 */ /* 0x000fe40004800000 */
[----:B------:R-:W-:Y:S01]  /*14b0*/  @!P0 SEL R19, R13, RZ, !P1 ;  /* 0x000000ff0d138207 */ /* 0x000fe20004800000 */
[----:B0-----:R-:W-:-:S05]  /*14c0*/  @!P0 FFMA R6, R23, R15, R6 ;  /* 0x0000000f17068223 */ /* 0x001fca0000000006 */
[----:B------:R0:W-:Y:S04]  /*14d0*/  @!P0 STG.E desc[UR6][R10.64], R6 ;  /* 0x000000060a008986 */ /* 0x0001e8000c101906 */
[----:B------:R-:W0:Y:S04]  /*14e0*/  @!P0 LDG.E R17, desc[UR6][R16.64] ;  /* 0x0000000610118981 */ /* 0x000e28000c1e1900 */
[----:B------:R-:W0:Y:S01]  /*14f0*/  @!P0 LDG.E R18, desc[UR6][R18.64] ;  /* 0x0000000612128981 */ /* 0x000e22000c1e1900 */
[----:B------:R-:W-:Y:S01]  /*1500*/  IADD3 R8, P2, PT, R8, 0x10, RZ ;  /* 0x0000001008087810 */ /* 0x000fe20007f5e0ff */
[----:B------:R-:W-:-:S04]  /*1510*/  IMAD.WIDE R12, R3, 0x4, R12 ;  /* 0x00000004030c7825 */ /* 0x000fc800078e020c */
[----:B------:R-:W-:Y:S01]  /*1520*/  IMAD.X R24, RZ, RZ, R24, P2 ;  /* 0x000000ffff187224 */ /* 0x000fe200010e0618 */
[----:B------:R-:W-:-:S04]  /*1530*/  @!P0 IADD3 R22, P2, PT, R8, -0x4, RZ ;  /* 0xfffffffc08168810 */ /* 0x000fc80007f5e0ff */
        /* <DEDUP_REMOVED lines=29> */
[----:B------:R-:W-:Y:S01]  /*1710*/  IADD3 R8, P2, PT, R8, 0x10, RZ ;  /* 0x0000001008087810 */ /* 0x000fe20007f5e0ff */
[----:B------:R-:W-:-:S02]  /*1720*/  VIADD R25, R25, 0x4 ;  /* 0x0000000419197836 */ /* 0x000fc40000000000 */
[----:B------:R-:W-:Y:S02]  /*1730*/  VIADD R9, R9, 0x4 ;  /* 0x0000000409097836 */ /* 0x000fe40000000000 */
[----:B------:R-:W-:Y:S02]  /*1740*/  VIADD R25, R25, 0x4 ;  /* 0x0000000419197836 */ /* 0x000fe40000000000 */
[----:B------:R-:W-:Y:S02]  /*1750*/  IMAD R26, R3, 0x4, R26 ;  /* 0x00000004031a7824 */ /* 0x000fe400078e021a */
[----:B------:R-:W-:Y:S02]  /*1760*/  IMAD.X R24, RZ, RZ, R24, P2 ;  /* 0x000000ffff187224 */ /* 0x000fe400010e0618 */
[----:B0-----:R-:W-:-:S05]  /*1770*/  @!P0 FFMA R6, R19, R12, R6 ;  /* 0x0000000c13068223 */ /* 0x001fca0000000006 */
[----:B------:R1:W-:Y:S01]  /*1780*/  @!P0 STG.E desc[UR6][R10.64], R6 ;  /* 0x000000060a008986 */ /* 0x0003e2000c101906 */
[----:B------:R-:W-:-:S13]  /*1790*/  PLOP3.LUT P0, PT, PT, PT, PT, 0x8, 0x80 ;  /* 0x000000000080781c */ /* 0x000fda0003f0e170 */
.L_x_4:
[----:B------:R-:W-:-:S13]  /*17a0*/  ISETP.NE.OR P0, PT, R25, RZ, P0 ;  /* 0x000000ff1900720c */ /* 0x000fda0000705670 */
[----:B------:R-:W-:Y:S05]  /*17b0*/  @!P0 BRA `(.L_x_0) ;  /* 0x0000000000e48947 */ /* 0x000fea0003800000 */
.L_x_1:
[----:B------:R-:W2:Y:S01]  /*17c0*/  LDCU.128 UR8, c[0x0][0x380] ;  /* 0x00007000ff0877ac */ /* 0x000ea20008000c00 */
[----:B------:R-:W3:Y:S08]  /*17d0*/  LDC R3, c[0x0][0x3a0] ;  /* 0x0000e800ff037b82 */ /* 0x000ef00000000800 */
[----:B------:R-:W4:Y:S08]  /*17e0*/  LDC.64 R12, c[0x0][0x380] ;  /* 0x0000e000ff0c7b82 */ /* 0x000f300000000a00 */
[----:B------:R-:W0:Y:S01]  /*17f0*/  LDC.64 R14, c[0x0][0x388] ;  /* 0x0000e200ff0e7b82 */ /* 0x000e220000000a00 */
[----:B--2---:R-:W-:-:S02]  /*1800*/  ISETP.EQ.U32.AND P0, PT, RZ, UR10, PT ;  /* 0x0000000aff007c0c */ /* 0x004fc4000bf02070 */
[----:B------:R-:W-:Y:S02]  /*1810*/  ISETP.EQ.U32.AND P2, PT, RZ, UR8, PT ;  /* 0x00000008ff007c0c */ /* 0x000fe4000bf42070 */
[----:B------:R-:W-:-:S04]  /*1820*/  ISETP.EQ.OR.EX P0, PT, RZ, UR11, P1, P0 ;  /* 0x0000000bff007c0c */ /* 0x000fc80008f02700 */
[----:B------:R-:W-:-:S04]  /*1830*/  ISETP.GE.OR P0, PT, R2, UR4, P0 ;  /* 0x0000000402007c0c */ /* 0x000fc80008706670 */
[----:B------:R-:W-:-:S13]  /*1840*/  ISETP.EQ.OR.EX P0, PT, RZ, UR9, P0, P2 ;  /* 0x00000009ff007c0c */ /* 0x000fda0008702720 */
.L_x_5:
[----:B----4-:R-:W-:-:S04]  /*1850*/  IMAD.WIDE.U32 R18, R9, 0x4, R12 ;  /* 0x0000000409127825 */ /* 0x010fc800078e000c */
[----:B0-----:R-:W-:Y:S01]  /*1860*/  IMAD.WIDE R16, R26, 0x4, R14 ;  /* 0x000000041a107825 */ /* 0x001fe200078e020e */
[----:B------:R-:W-:Y:S02]  /*1870*/  SEL R20, R18, RZ, !P3 ;  /* 0x000000ff12147207 */ /* 0x000fe40005800000 */
[----:B------:R-:W-:Y:S02]  /*1880*/  SEL R21, R19, RZ, !P3 ;  /* 0x000000ff13157207 */ /* 0x000fe40005800000 */
[----:B------:R-:W-:Y:S02]  /*1890*/  @!P0 SEL R18, R16, RZ, !P1 ;  /* 0x000000ff10128207 */ /* 0x000fe40004800000 */
[----:B------:R-:W-:Y:S02]  /*18a0*/  @!P0 SEL R19, R17, RZ, !P1 ;  /* 0x000000ff11138207 */ /* 0x000fe40004800000 */
[----:B------:R-:W1:Y:S04]  /*18b0*/  @!P0 LDG.E R21, desc[UR6][R20.64] ;  /* 0x0000000614158981 */ /* 0x000e68000c1e1900 */
[----:B------:R-:W1:Y:S01]  /*18c0*/  @!P0 LDG.E R18, desc[UR6][R18.64] ;  /* 0x0000000612128981 */ /* 0x000e62000c1e1900 */
[----:B------:R-:W-:Y:S01]  /*18d0*/  @!P0 IADD3 R28, P2, PT, R8, -0x4, RZ ;  /* 0xfffffffc081c8810 */ /* 0x000fe20007f5e0ff */
[----:B---3--:R-:W-:-:S03]  /*18e0*/  IMAD.WIDE R16, R3, 0x4, R16 ;  /* 0x0000000403107825 */ /* 0x008fc600078e0210 */
[----:B------:R-:W-:Y:S02]  /*18f0*/  @!P0 IADD3.X R22, PT, PT, R24, -0x1, RZ, P2, !PT ;  /* 0xffffffff18168810 */ /* 0x000fe400017fe4ff */
[----:B------:R-:W-:Y:S02]  /*1900*/  @!P0 SEL R28, R28, RZ, !P3 ;  /* 0x000000ff1c1c8207 */ /* 0x000fe40005800000 */
[----:B------:R-:W-:Y:S02]  /*1910*/  @!P0 SEL R29, R22, RZ, !P3 ;  /* 0x000000ff161d8207 */ /* 0x000fe40005800000 */
[----:B------:R-:W-:Y:S02]  /*1920*/  @!P0 SEL R22, R16, RZ, !P1 ;  /* 0x000000ff10168207 */ /* 0x000fe40004800000 */
[----:B------:R-:W-:Y:S01]  /*1930*/  @!P0 SEL R23, R17, RZ, !P1 ;  /* 0x000000ff11178207 */ /* 0x000fe20004800000 */
[----:B-12---:R-:W-:-:S05]  /*1940*/  @!P0 FFMA R6, R21, R18, R6 ;  /* 0x0000001215068223 */ /* 0x006fca0000000006 */
        /* <DEDUP_REMOVED lines=13> */
[----:B------:R-:W-:-:S03]  /*1a20*/  IMAD.WIDE R16, R3, 0x4, R16 ;  /* 0x0000000403107825 */ /* 0x000fc600078e0210 */
[----:B------:R-:W-:Y:S01]  /*1a30*/  @!P0 SEL R22, R27, RZ, !P3 ;  /* 0x000000ff1b168207 */ /* 0x000fe20005800000 */
[----:B------:R-:W-:Y:S01]  /*1a40*/  @!P0 IMAD.X R23, RZ, RZ, R24, P2 ;  /* 0x000000ffff178224 */ /* 0x000fe200010e0618 */
[----:B------:R-:W-:Y:S02]  /*1a50*/  @!P0 SEL R16, R16, RZ, !P1 ;  /* 0x000000ff10108207 */ /* 0x000fe40004800000 */
[----:B------:R-:W-:Y:S02]  /*1a60*/  @!P0 SEL R17, R17, RZ, !P1 ;  /* 0x000000ff11118207 */ /* 0x000fe40004800000 */
[----:B------:R-:W-:Y:S01]  /*1a70*/  @!P0 SEL R23, R23, RZ, !P3 ;  /* 0x000000ff17178207 */ /* 0x000fe20005800000 */
[----:B0-----:R-:W-:-:S05]  /*1a80*/  @!P0 FFMA R6, R19, R20, R6 ;  /* 0x0000001413068223 */ /* 0x001fca0000000006 */
[----:B------:R0:W-:Y:S04]  /*1a90*/  @!P0 STG.E desc[UR6][R10.64], R6 ;  /* 0x000000060a008986 */ /* 0x0001e8000c101906 */
[----:B------:R-:W0:Y:S04]  /*1aa0*/  @!P0 LDG.E R23, desc[UR6][R22.64] ;  /* 0x0000000616178981 */ /* 0x000e28000c1e1900 */
[----:B------:R-:W0:Y:S01]  /*1ab0*/  @!P0 LDG.E R16, desc[UR6][R16.64] ;  /* 0x0000000610108981 */ /* 0x000e22000c1e1900 */
[----:B------:R-:W-:Y:S01]  /*1ac0*/  VIADD R25, R25, 0x4 ;  /* 0x0000000419197836 */ /* 0x000fe20000000000 */
[----:B------:R-:W-:Y:S01]  /*1ad0*/  IADD3 R8, P4, PT, R8, 0x10, RZ ;  /* 0x0000001008087810 */ /* 0x000fe20007f9e0ff */
[----:B------:R-:W-:-:S02]  /*1ae0*/  VIADD R9, R9, 0x4 ;  /* 0x0000000409097836 */ /* 0x000fc40000000000 */
[----:B------:R-:W-:Y:S01]  /*1af0*/  IMAD R26, R3, 0x4, R26 ;  /* 0x00000004031a7824 */ /* 0x000fe200078e021a */
[----:B------:R-:W-:Y:S01]  /*1b00*/  ISETP.NE.AND P2, PT, R25, RZ, PT ;  /* 0x000000ff1900720c */ /* 0x000fe20003f45270 */
[----:B------:R-:W-:Y:S02]  /*1b10*/  IMAD.X R24, RZ, RZ, R24, P4 ;  /* 0x000000ffff187224 */ /* 0x000fe400020e0618 */
[----:B0-----:R-:W-:-:S05]  /*1b20*/  @!P0 FFMA R6, R23, R16, R6 ;  /* 0x0000001017068223 */ /* 0x001fca0000000006 */
[----:B------:R2:W-:Y:S05]  /*1b30*/  @!P0 STG.E desc[UR6][R10.64], R6 ;  /* 0x000000060a008986 */ /* 0x0005ea000c101906 */
[----:B------:R-:W-:Y:S05]  /*1b40*/  @P2 BRA `(.L_x_5) ;  /* 0xfffffffc00402947 */ /* 0x000fea000383ffff */
.L_x_0:
[----:B------:R-:W-:-:S13]  /*1b50*/  ISETP.NE.AND P0, PT, R5, RZ, PT ;  /* 0x000000ff0500720c */ /* 0x000fda0003f05270 */
[----:B------:R-:W-:Y:S05]  /*1b60*/  @!P0 EXIT ;  /* 0x000000000000894d */ /* 0x000fea0003800000 */
[----:B------:R-:W3:Y:S01]  /*1b70*/  LDCU.128 UR8, c[0x0][0x380] ;  /* 0x00007000ff0877ac */ /* 0x000ee20008000c00 */
[----:B------:R-:W4:Y:S01]  /*1b80*/  LDC.64 R8, c[0x0][0x380] ;  /* 0x0000e000ff087b82 */ /* 0x000f220000000a00 */
[----:B------:R-:W-:Y:S01]  /*1b90*/  IMAD R13, R7, R3, R0 ;  /* 0x00000003070d7224 */ /* 0x000fe200078e0200 */
[----:B------:R-:W5:Y:S01]  /*1ba0*/  LDCU UR4, c[0x0][0x398] ;  /* 0x00007300ff0477ac */ /* 0x000f620008000800 */
[----:B------:R-:W-:Y:S02]  /*1bb0*/  IMAD.IADD R7, R4, 0x1, R7 ;  /* 0x0000000104077824 */ /* 0x000fe400078e0207 */
[----:B------:R-:W-:Y:S01]  /*1bc0*/  IMAD.MOV R0, RZ, RZ, -R5 ;  /* 0x000000ffff007224 */ /* 0x000fe200078e0a05 */
[----:B------:R-:W0:Y:S01]  /*1bd0*/  LDCU UR5, c[0x0][0x3a0] ;  /* 0x00007400ff0577ac */ /* 0x000e220008000800 */
[----:B---3--:R-:W-:Y:S02]  /*1be0*/  UISETP.NE.U32.AND UP1, UPT, UR8, URZ, UPT ;  /* 0x000000ff0800728c */ /* 0x008fe4000bf25070 */
[----:B------:R-:W-:-:S02]  /*1bf0*/  UISETP.EQ.U32.AND UP0, UPT, UR10, URZ, UPT ;  /* 0x000000ff0a00728c */ /* 0x000fc4000bf02070 */
[----:B------:R-:W-:Y:S01]  /*1c00*/  UISETP.NE.AND.EX UP1, UPT, UR9, URZ, UPT, UP1 ;  /* 0x000000ff0900728c */ /* 0x000fe2000bf25310 */
[----:B-----5:R-:W-:-:S03]  /*1c10*/  ISETP.GE.AND P3, PT, R2, UR4, PT ;  /* 0x0000000402007c0c */ /* 0x020fc6000bf66270 */
[----:B------:R-:W-:-:S06]  /*1c20*/  UISETP.EQ.OR.EX UP0, UPT, UR11, URZ, !UP1, UP0 ;  /* 0x000000ff0b00728c */ /* 0x000fcc000cf02700 */
[----:B------:R-:W-:-:S04]  /*1c30*/  PLOP3.LUT P0, PT, P1, PT, UP0, 0xea, 0xae ;  /* 0x0000000000ae781c */ /* 0x000fc80000f0fd0a */
[----:B0-----:R-:W-:-:S13]  /*1c40*/  ISETP.GE.OR P0, PT, R2, UR4, P0 ;  /* 0x0000000402007c0c */ /* 0x001fda0008706670 */
.L_x_6:
[----:B0-----:R-:W0:Y:S01]  /*1c50*/  @!P0 LDC.64 R2, c[0x0][0x388] ;  /* 0x0000e200ff028b82 */ /* 0x001e220000000a00 */
[----:B----4-:R-:W-:-:S05]  /*1c60*/  IMAD.WIDE.U32 R4, R7, 0x4, R8 ;  /* 0x0000000407047825 */ /* 0x010fca00078e0008 */
[----:B------:R-:W-:Y:S02]  /*1c70*/  SEL R5, R5, RZ, !P3 ;  /* 0x000000ff05057207 */ /* 0x000fe40005800000 */
[----:B------:R-:W-:-:S05]  /*1c80*/  SEL R4, R4, RZ, !P3 ;  /* 0x000000ff04047207 */ /* 0x000fca0005800000 */
[----:B------:R-:W1:Y:S01]  /*1c90*/  @!P0 LDG.E R5, desc[UR6][R4.64] ;  /* 0x0000000604058981 */ /* 0x000e62000c1e1900 */
[----:B0-----:R-:W-:-:S03]  /*1ca0*/  @!P0 IMAD.WIDE R2, R13, 0x4, R2 ;  /* 0x000000040d028825 */ /* 0x001fc600078e0202 */
[----:B------:R-:W-:Y:S02]  /*1cb0*/  @!P0 SEL R2, R2, RZ, !P1 ;  /* 0x000000ff02028207 */ /* 0x000fe40004800000 */
[----:B------:R-:W-:-:S05]  /*1cc0*/  @!P0 SEL R3, R3, RZ, !P1 ;  /* 0x000000ff03038207 */ /* 0x000fca0004800000 */
[----:B------:R-:W1:Y:S01]  /*1cd0*/  @!P0 LDG.E R2, desc[UR6][R2.64] ;  /* 0x0000000602028981 */ /* 0x000e62000c1e1900 */
[----:B------:R-:W-:-:S05]  /*1ce0*/  VIADD R0, R0, 0x1 ;  /* 0x0000000100007836 */ /* 0x000fca0000000000 */
[----:B------:R-:W-:Y:S01]  /*1cf0*/  ISETP.NE.AND P2, PT, R0, RZ, PT ;  /* 0x000000ff0000720c */ /* 0x000fe20003f45270 */
[----:B------:R-:W-:Y:S02]  /*1d00*/  VIADD R7, R7, 0x1 ;  /* 0x0000000107077836 */ /* 0x000fe40000000000 */
[----:B------:R-:W-:Y:S02]  /*1d10*/  VIADD R13, R13, UR5 ;  /* 0x000000050d0d7c36 */ /* 0x000fe40008000000 */
[----:B-12---:R-:W-:-:S05]  /*1d20*/  @!P0 FFMA R6, R5, R2, R6 ;  /* 0x0000000205068223 */ /* 0x006fca0000000006 */
[----:B------:R0:W-:Y:S03]  /*1d30*/  @!P0 STG.E desc[UR6][R10.64], R6 ;  /* 0x000000060a008986 */ /* 0x0001e6000c101906 */
[----:B------:R-:W-:Y:S05]  /*1d40*/  @P2 BRA `(.L_x_6) ;  /* 0xfffffffc00c02947 */ /* 0x000fea000383ffff */
[----:B------:R-:W-:Y:S05]  /*1d50*/  EXIT ;  /* 0x000000000000794d */ /* 0x000fea0003800000 */
.L_x_7:
[----:B------:R-:W-:-:S00]  /*1d60*/  BRA `(.L_x_7) ;  /* 0xfffffffc00fc7947 */ /* 0x000fc0000383ffff */
[----:B------:R-:W-:-:S00]  /*1d70*/  NOP ;  /* 0x0000000000007918 */ /* 0x000fc00000000000 */
        /* <DEDUP_REMOVED lines=8> */
.L_x_8:


//--------------------- .nv.shared.reserved.0     --------------------------
	.section	.nv.shared.reserved.0,"aw",@nobits
	.weak		__nv_reservedSMEM_offset_0_alias
	.size		__nv_reservedSMEM_offset_0_alias, 0, 64
	.other		__nv_reservedSMEM_offset_0_alias,@"STO_CUDA_RESERVED_SHARED STV_DEFAULT"
__nv_reservedSMEM_offset_0_alias:
	.zero		0
	.zero		64


//--------------------- .nv.constant0._Z18computeSingleEntryPfS_S_iii --------------------------
	.section	.nv.constant0._Z18computeSingleEntryPfS_S_iii,"a",@progbits
	.sectionflags	@""
	.align	4
.nv.constant0._Z18computeSingleEntryPfS_S_iii:
	.zero		932


//--------------------- SYMBOLS --------------------------

	.type		.nv.reservedSmem.offset0,@object
	.size		.nv.reservedSmem.offset0,0x4
